//
// Generated by NVIDIA NVVM Compiler
//
// Compiler Build ID: CL-36424714
// Cuda compilation tools, release 13.0, V13.0.88
// Based on NVVM 20.0.0
//

.version 9.0
.target sm_100
.address_size 64

	// .globl	_Z3firPiS_S_ii
// _ZZ3firPiS_S_iiE3Acc has been demoted

.visible .entry _Z3firPiS_S_ii(
	.param .u64 .ptr .align 1 _Z3firPiS_S_ii_param_0,
	.param .u64 .ptr .align 1 _Z3firPiS_S_ii_param_1,
	.param .u64 .ptr .align 1 _Z3firPiS_S_ii_param_2,
	.param .u32 _Z3firPiS_S_ii_param_3,
	.param .u32 _Z3firPiS_S_ii_param_4
)
{
	.reg .pred 	%p<11>;
	.reg .b32 	%r<41>;
	.reg .b64 	%rd<26>;
	// demoted variable
	.shared .align 4 .b8 _ZZ3firPiS_S_iiE3Acc[68];
	ld.param.u64 	%rd15, [_Z3firPiS_S_ii_param_0];
	ld.param.u64 	%rd16, [_Z3firPiS_S_ii_param_1];
	ld.param.u64 	%rd17, [_Z3firPiS_S_ii_param_2];
	ld.param.u32 	%r19, [_Z3firPiS_S_ii_param_3];
	ld.param.u32 	%r20, [_Z3firPiS_S_ii_param_4];
	cvta.to.global.u64 	%rd1, %rd17;
	cvta.to.global.u64 	%rd2, %rd15;
	cvta.to.global.u64 	%rd18, %rd16;
	mov.u32 	%r1, %tid.x;
	shl.b32 	%r21, %r1, 2;
	mov.u32 	%r22, _ZZ3firPiS_S_iiE3Acc;
	add.s32 	%r2, %r22, %r21;
	mov.b32 	%r23, 0;
	st.shared.u32 	[%r2], %r23;
	mul.wide.u32 	%rd19, %r1, 4;
	add.s64 	%rd20, %rd18, %rd19;
	ld.global.u32 	%r3, [%rd20];
	add.s32 	%r24, %r19, %r20;
	add.s32 	%r4, %r24, -1;
	setp.lt.s32 	%p1, %r4, 1;
	@%p1 bra 	$L__BB0_17;
	add.s32 	%r27, %r24, -2;
	and.b32  	%r5, %r4, 3;
	setp.lt.u32 	%p2, %r27, 3;
	mov.b32 	%r39, 0;
	@%p2 bra 	$L__BB0_12;
	and.b32  	%r39, %r4, 2147483644;
	neg.s32 	%r38, %r39;
	add.s64 	%rd23, %rd2, 8;
	add.s64 	%rd22, %rd1, 8;
$L__BB0_3:
	setp.ne.s32 	%p3, %r1, 15;
	ld.global.u32 	%r28, [%rd23+-8];
	ld.shared.u32 	%r29, [%r2];
	mad.lo.s32 	%r9, %r28, %r3, %r29;
	st.shared.u32 	[%r2+4], %r9;
	@%p3 bra 	$L__BB0_5;
	st.global.u32 	[%rd22+-8], %r9;
$L__BB0_5:
	setp.ne.s32 	%p4, %r1, 15;
	bar.sync 	0;
	ld.global.u32 	%r30, [%rd23+-4];
	ld.shared.u32 	%r31, [%r2];
	mad.lo.s32 	%r10, %r30, %r3, %r31;
	st.shared.u32 	[%r2+4], %r10;
	@%p4 bra 	$L__BB0_7;
	st.global.u32 	[%rd22+-4], %r10;
$L__BB0_7:
	setp.ne.s32 	%p5, %r1, 15;
	bar.sync 	0;
	ld.global.u32 	%r32, [%rd23];
	ld.shared.u32 	%r33, [%r2];
	mad.lo.s32 	%r11, %r32, %r3, %r33;
	st.shared.u32 	[%r2+4], %r11;
	@%p5 bra 	$L__BB0_9;
	st.global.u32 	[%rd22], %r11;
$L__BB0_9:
	setp.ne.s32 	%p6, %r1, 15;
	bar.sync 	0;
	ld.global.u32 	%r34, [%rd23+4];
	ld.shared.u32 	%r35, [%r2];
	mad.lo.s32 	%r12, %r34, %r3, %r35;
	st.shared.u32 	[%r2+4], %r12;
	@%p6 bra 	$L__BB0_11;
	st.global.u32 	[%rd22+4], %r12;
$L__BB0_11:
	bar.sync 	0;
	add.s32 	%r38, %r38, 4;
	add.s64 	%rd23, %rd23, 16;
	add.s64 	%rd22, %rd22, 16;
	setp.ne.s32 	%p7, %r38, 0;
	@%p7 bra 	$L__BB0_3;
$L__BB0_12:
	setp.eq.s32 	%p8, %r5, 0;
	@%p8 bra 	$L__BB0_17;
	mul.wide.u32 	%rd21, %r39, 4;
	add.s64 	%rd25, %rd1, %rd21;
	add.s64 	%rd24, %rd2, %rd21;
	neg.s32 	%r40, %r5;
$L__BB0_14:
	.pragma "nounroll";
	setp.ne.s32 	%p9, %r1, 15;
	ld.global.u32 	%r36, [%rd24];
	ld.shared.u32 	%r37, [%r2];
	mad.lo.s32 	%r17, %r36, %r3, %r37;
	st.shared.u32 	[%r2+4], %r17;
	@%p9 bra 	$L__BB0_16;
	st.global.u32 	[%rd25], %r17;
$L__BB0_16:
	bar.sync 	0;
	add.s64 	%rd25, %rd25, 4;
	add.s64 	%rd24, %rd24, 4;
	add.s32 	%r40, %r40, 1;
	setp.ne.s32 	%p10, %r40, 0;
	@%p10 bra 	$L__BB0_14;
$L__BB0_17:
	ret;

}


// ===== COMPILED SASS (sm_100) =====

	.target	sm_100

	.elftype	@"ET_EXEC"


//--------------------- .note.nv.tkinfo           --------------------------
	.section	.note.nv.tkinfo,"",@"SHT_NOTE"
	.sectionflags	@"SHF_NOTE_NV_TKINFO"
	.tkinfo
        /*0018*/ 	.word	0x00000002
        /*0030*/ 	.string	""
        /*0030*/ 	.string	"ptxas"
        /*0030*/ 	.string	"Cuda compilation tools, release 13.0, V13.0.88"
        /*0030*/ 	.string	"Build cuda_13.0.r13.0/compiler.36424714_0"
        /*0030*/ 	.string	"-arch sm_100 -m 64 "



//--------------------- .note.nv.cuinfo           --------------------------
	.section	.note.nv.cuinfo,"",@"SHT_NOTE"
	.sectionflags	@"SHF_NOTE_NV_CUINFO"
        /*0018*/ 	.short	0x0002
        /*001a*/ 	.short	0x0064
        /*001c*/ 	.short	0x0082
	.zero		2


//--------------------- .nv.info                  --------------------------
	.section	.nv.info,"",@"SHT_CUDA_INFO"
	.align	4


	//----- nvinfo : EIATTR_REGCOUNT
	.align		4
        /*0000*/ 	.byte	0x04, 0x2f
        /*0002*/ 	.short	(.L_1 - .L_0)
	.align		4
.L_0:
        /*0004*/ 	.word	index@(_Z3firPiS_S_ii)
        /*0008*/ 	.word	0x00000014


	//----- nvinfo : EIATTR_FRAME_SIZE
	.align		4
.L_1:
        /*000c*/ 	.byte	0x04, 0x11
        /*000e*/ 	.short	(.L_3 - .L_2)
	.align		4
.L_2:
        /*0010*/ 	.word	index@(_Z3firPiS_S_ii)
        /*0014*/ 	.word	0x00000000


	//----- nvinfo : EIATTR_MIN_STACK_SIZE
	.align		4
.L_3:
        /*0018*/ 	.byte	0x04, 0x12
        /*001a*/ 	.short	(.L_5 - .L_4)
	.align		4
.L_4:
        /*001c*/ 	.word	index@(_Z3firPiS_S_ii)
        /*0020*/ 	.word	0x00000000
.L_5:


//--------------------- .nv.compat                --------------------------
	.section	.nv.compat,"",@"SHT_CUDA_COMPAT_INFO"
	.align	4
        /*0000*/ 	.byte	0x02, 0x09, 0x00, 0x00, 0x02, 0x02, 0x01, 0x00, 0x02, 0x05, 0x05, 0x00, 0x03, 0x07, 0x01, 0x01
        /*0010*/ 	.byte	0x02, 0x03, 0x00, 0x00, 0x02, 0x06, 0x01, 0x00, 0x04, 0x0b, 0x08, 0x00, 0x09, 0x00, 0x00, 0x00
        /*0020*/ 	.byte	0x00, 0x00, 0x00, 0x00


//--------------------- .nv.info._Z3firPiS_S_ii   --------------------------
	.section	.nv.info._Z3firPiS_S_ii,"",@"SHT_CUDA_INFO"
	.sectionflags	@""
	.align	4


	//----- nvinfo : EIATTR_CUDA_API_VERSION
	.align		4
        /*0000*/ 	.byte	0x04, 0x37
        /*0002*/ 	.short	(.L_7 - .L_6)
.L_6:
        /*0004*/ 	.word	0x00000082


	//----- nvinfo : EIATTR_KPARAM_INFO
	.align		4
.L_7:
        /*0008*/ 	.byte	0x04, 0x17
        /*000a*/ 	.short	(.L_9 - .L_8)
.L_8:
        /*000c*/ 	.word	0x00000000
        /*0010*/ 	.short	0x0004
        /*0012*/ 	.short	0x001c
        /*0014*/ 	.byte	0x00, 0xf0, 0x11, 0x00


	//----- nvinfo : EIATTR_KPARAM_INFO
	.align		4
.L_9:
        /*0018*/ 	.byte	0x04, 0x17
        /*001a*/ 	.short	(.L_11 - .L_10)
.L_10:
        /*001c*/ 	.word	0x00000000
        /*0020*/ 	.short	0x0003
        /*0022*/ 	.short	0x0018
        /*0024*/ 	.byte	0x00, 0xf0, 0x11, 0x00


	//----- nvinfo : EIATTR_KPARAM_INFO
	.align		4
.L_11:
        /*0028*/ 	.byte	0x04, 0x17
        /*002a*/ 	.short	(.L_13 - .L_12)
.L_12:
        /*002c*/ 	.word	0x00000000
        /*0030*/ 	.short	0x0002
        /*0032*/ 	.short	0x0010
        /*0034*/ 	.byte	0x00, 0xf5, 0x21, 0x00


	//----- nvinfo : EIATTR_KPARAM_INFO
	.align		4
.L_13:
        /*0038*/ 	.byte	0x04, 0x17
        /*003a*/ 	.short	(.L_15 - .L_14)
.L_14:
        /*003c*/ 	.word	0x00000000
        /*0040*/ 	.short	0x0001
        /*0042*/ 	.short	0x0008
        /*0044*/ 	.byte	0x00, 0xf5, 0x21, 0x00


	//----- nvinfo : EIATTR_KPARAM_INFO
	.align		4
.L_15:
        /*0048*/ 	.byte	0x04, 0x17
        /*004a*/ 	.short	(.L_17 - .L_16)
.L_16:
        /*004c*/ 	.word	0x00000000
        /*0050*/ 	.short	0x0000
        /*0052*/ 	.short	0x0000
        /*0054*/ 	.byte	0x00, 0xf5, 0x21, 0x00


	//----- nvinfo : EIATTR_SPARSE_MMA_MASK
	.align		4
.L_17:
        /*0058*/ 	.byte	0x03, 0x50
        /*005a*/ 	.short	0x0000


	//----- nvinfo : EIATTR_MAXREG_COUNT
	.align		4
        /*005c*/ 	.byte	0x03, 0x1b
        /*005e*/ 	.short	0x00ff


	//----- nvinfo : EIATTR_NUM_BARRIERS
	.align		4
        /*0060*/ 	.byte	0x02, 0x4c
        /*0062*/ 	.byte	0x01
	.zero		1


	//----- nvinfo : EIATTR_MERCURY_ISA_VERSION
	.align		4
        /*0064*/ 	.byte	0x03, 0x5f
        /*0066*/ 	.short	0x0101


	//----- nvinfo : EIATTR_VRC_CTA_INIT_COUNT
	.align		4
        /*0068*/ 	.byte	0x02, 0x4a
	.zero		1
	.zero		1


	//----- nvinfo : EIATTR_EXIT_INSTR_OFFSETS
	.align		4
        /*006c*/ 	.byte	0x04, 0x1c
        /*006e*/ 	.short	(.L_19 - .L_18)


	//   ....[0]....
.L_18:
        /*0070*/ 	.word	0x000000b0


	//   ....[1]....
        /*0074*/ 	.word	0x00000460


	//   ....[2]....
        /*0078*/ 	.word	0x00000600


	//----- nvinfo : EIATTR_CBANK_PARAM_SIZE
	.align		4
.L_19:
        /*007c*/ 	.byte	0x03, 0x19
        /*007e*/ 	.short	0x0020


	//----- nvinfo : EIATTR_PARAM_CBANK
	.align		4
        /*0080*/ 	.byte	0x04, 0x0a
        /*0082*/ 	.short	(.L_21 - .L_20)
	.align		4
.L_20:
        /*0084*/ 	.word	index@(.nv.constant0._Z3firPiS_S_ii)
        /*0088*/ 	.short	0x0380
        /*008a*/ 	.short	0x0020


	//----- nvinfo : EIATTR_SW_WAR
	.align		4
.L_21:
        /*008c*/ 	.byte	0x04, 0x36
        /*008e*/ 	.short	(.L_23 - .L_22)
.L_22:
        /*0090*/ 	.word	0x00000008
.L_23:


//--------------------- .nv.callgraph             --------------------------
	.section	.nv.callgraph,"",@"SHT_CUDA_CALLGRAPH"
	.align	4
	.sectionentsize	8
	.align		4
        /*0000*/ 	.word	0x00000000
	.align		4
        /*0004*/ 	.word	0xffffffff
	.align		4
        /*0008*/ 	.word	0x00000000
	.align		4
        /*000c*/ 	.word	0xfffffffe
	.align		4
        /*0010*/ 	.word	0x00000000
	.align		4
        /*0014*/ 	.word	0xfffffffd
	.align		4
        /*0018*/ 	.word	0x00000000
	.align		4
        /*001c*/ 	.word	0xfffffffc


//--------------------- .text._Z3firPiS_S_ii      --------------------------
	.section	.text._Z3firPiS_S_ii,"ax",@progbits
	.align	128
        .global         _Z3firPiS_S_ii
        .type           _Z3firPiS_S_ii,@function
        .size           _Z3firPiS_S_ii,(.L_x_4 - _Z3firPiS_S_ii)
        .other          _Z3firPiS_S_ii,@"STO_CUDA_ENTRY STV_DEFAULT"
_Z3firPiS_S_ii:
.text._Z3firPiS_S_ii:
[----:B------:R-:W-:Y:S08]  /*0000*/  LDC R1, c[0x0][0x37c] ;  /* 0x0000df00ff017b82 */ /* 0x000ff00000000800 */
[----:B------:R-:W0:Y:S01]  /*0010*/  LDC.64 R6, c[0x0][0x398] ;  /* 0x0000e600ff067b82 */ /* 0x000e220000000a00 */
[----:B------:R-:W1:Y:S01]  /*0020*/  S2R R0, SR_TID.X ;  /* 0x0000000000007919 */ /* 0x000e620000002100 */
[----:B------:R-:W-:-:S06]  /*0030*/  UMOV UR4, 0x400 ;  /* 0x0000040000047882 */ /* 0x000fcc0000000000 */
[----:B------:R-:W2:Y:S01]  /*0040*/  S2UR UR5, SR_CgaCtaId ;  /* 0x00000000000579c3 */ /* 0x000ea20000008800 */
[----:B0-----:R-:W-:-:S04]  /*0050*/  IMAD.IADD R6, R6, 0x1, R7 ;  /* 0x0000000106067824 */ /* 0x001fc800078e0207 */
[----:B------:R-:W-:Y:S01]  /*0060*/  VIADD R8, R6, 0xffffffff ;  /* 0xffffffff06087836 */ /* 0x000fe20000000000 */
[----:B--2---:R-:W-:-:S04]  /*0070*/  ULEA UR4, UR5, UR4, 0x18 ;  /* 0x0000000405047291 */ /* 0x004fc8000f8ec0ff */
[----:B------:R-:W-:Y:S02]  /*0080*/  ISETP.GE.AND P0, PT, R8, 0x1, PT ;  /* 0x000000010800780c */ /* 0x000fe40003f06270 */
[----:B-1----:R-:W-:-:S05]  /*0090*/  LEA R2, R0, UR4, 0x2 ;  /* 0x0000000400027c11 */ /* 0x002fca000f8e10ff */
[----:B------:R0:W-:Y:S06]  /*00a0*/  STS [R2], RZ ;  /* 0x000000ff02007388 */ /* 0x0001ec0000000800 */
[----:B------:R-:W-:Y:S05]  /*00b0*/  @!P0 EXIT ;  /* 0x000000000000894d */ /* 0x000fea0003800000 */
[----:B------:R-:W1:Y:S01]  /*00c0*/  LDC.64 R4, c[0x0][0x388] ;  /* 0x0000e200ff047b82 */ /* 0x000e620000000a00 */
[----:B------:R-:W2:Y:S01]  /*00d0*/  LDCU.64 UR8, c[0x0][0x358] ;  /* 0x00006b00ff0877ac */ /* 0x000ea20008000a00 */
[----:B------:R-:W-:-:S04]  /*00e0*/  IADD3 R7, PT, PT, R6, -0x2, RZ ;  /* 0xfffffffe06077810 */ /* 0x000fc80007ffe0ff */
[----:B------:R-:W-:Y:S02]  /*00f0*/  ISETP.GE.U32.AND P0, PT, R7, 0x3, PT ;  /* 0x000000030700780c */ /* 0x000fe40003f06070 */
[----:B------:R-:W-:Y:S01]  /*0100*/  LOP3.LUT R6, R8, 0x3, RZ, 0xc0, !PT ;  /* 0x0000000308067812 */ /* 0x000fe200078ec0ff */
[----:B------:R-:W-:-:S03]  /*0110*/  IMAD.MOV.U32 R7, RZ, RZ, RZ ;  /* 0x000000ffff077224 */ /* 0x000fc600078e00ff */
[----:B------:R-:W-:Y:S01]  /*0120*/  ISETP.NE.AND P2, PT, R6, RZ, PT ;  /* 0x000000ff0600720c */ /* 0x000fe20003f45270 */
[----:B-1----:R-:W-:-:S05]  /*0130*/  IMAD.WIDE.U32 R4, R0, 0x4, R4 ;  /* 0x0000000400047825 */ /* 0x002fca00078e0004 */
[----:B--2---:R1:W5:Y:S01]  /*0140*/  LDG.E R3, desc[UR8][R4.64] ;  /* 0x0000000804037981 */ /* 0x004362000c1e1900 */
[----:B------:R-:W-:Y:S06]  /*0150*/  @!P0 BRA `(.L_x_0) ;  /* 0x0000000000c08947 */ /* 0x000fec0003800000 */
[----:B------:R-:W2:Y:S01]  /*0160*/  LDCU.64 UR6, c[0x0][0x380] ;  /* 0x00007000ff0677ac */ /* 0x000ea20008000a00 */
[----:B------:R-:W-:Y:S02]  /*0170*/  LOP3.LUT R7, R8, 0x7ffffffc, RZ, 0xc0, !PT ;  /* 0x7ffffffc08077812 */ /* 0x000fe400078ec0ff */
[C---:B------:R-:W-:Y:S01]  /*0180*/  ISETP.NE.AND P0, PT, R0.reuse, 0xf, PT ;  /* 0x0000000f0000780c */ /* 0x040fe20003f05270 */
[----:B------:R-:W3:Y:S01]  /*0190*/  LDCU.64 UR4, c[0x0][0x390] ;  /* 0x00007200ff0477ac */ /* 0x000ee20008000a00 */
[----:B------:R-:W-:Y:S01]  /*01a0*/  ISETP.NE.AND P1, PT, R0, 0xf, PT ;  /* 0x0000000f0000780c */ /* 0x000fe20003f25270 */
[----:B------:R-:W-:Y:S01]  /*01b0*/  IMAD.MOV R10, RZ, RZ, -R7 ;  /* 0x000000ffff0a7224 */ /* 0x000fe200078e0a07 */
[----:B--2---:R-:W-:Y:S02]  /*01c0*/  UIADD3 UR6, UP0, UPT, UR6, 0x8, URZ ;  /* 0x0000000806067890 */ /* 0x004fe4000ff1e0ff */
[----:B---3--:R-:W-:Y:S02]  /*01d0*/  UIADD3 UR4, UP1, UPT, UR4, 0x8, URZ ;  /* 0x0000000804047890 */ /* 0x008fe4000ff3e0ff */
[----:B------:R-:W-:-:S02]  /*01e0*/  UIADD3.X UR7, UPT, UPT, URZ, UR7, URZ, UP0, !UPT ;  /* 0x00000007ff077290 */ /* 0x000fc400087fe4ff */
[----:B-1----:R-:W-:Y:S01]  /*01f0*/  MOV R4, UR6 ;  /* 0x0000000600047c02 */ /* 0x002fe20008000f00 */
[----:B------:R-:W-:Y:S01]  /*0200*/  UIADD3.X UR5, UPT, UPT, URZ, UR5, URZ, UP1, !UPT ;  /* 0x00000005ff057290 */ /* 0x000fe20008ffe4ff */
[----:B------:R-:W-:Y:S02]  /*0210*/  IMAD.U32 R11, RZ, RZ, UR4 ;  /* 0x00000004ff0b7e24 */ /* 0x000fe4000f8e00ff */
[----:B------:R-:W-:-:S03]  /*0220*/  IMAD.U32 R5, RZ, RZ, UR7 ;  /* 0x00000007ff057e24 */ /* 0x000fc6000f8e00ff */
[----:B------:R-:W-:-:S07]  /*0230*/  MOV R12, UR5 ;  /* 0x00000005000c7c02 */ /* 0x000fce0008000f00 */
.L_x_1:
[----:B--2---:R-:W2:Y:S04]  /*0240*/  LDG.E R8, desc[UR8][R4.64+-0x8] ;  /* 0xfffff80804087981 */ /* 0x004ea8000c1e1900 */
[----:B------:R-:W2:Y:S02]  /*0250*/  LDS R9, [R2] ;  /* 0x0000000002097984 */ /* 0x000ea40000000800 */
[----:B--2--5:R-:W-:Y:S02]  /*0260*/  IMAD R13, R3, R8, R9 ;  /* 0x00000008030d7224 */ /* 0x024fe400078e0209 */
[----:B------:R-:W-:Y:S02]  /*0270*/  IMAD.MOV.U32 R8, RZ, RZ, R11 ;  /* 0x000000ffff087224 */ /* 0x000fe400078e000b */
[----:B------:R-:W-:Y:S01]  /*0280*/  IMAD.MOV.U32 R9, RZ, RZ, R12 ;  /* 0x000000ffff097224 */ /* 0x000fe200078e000c */
[----:B------:R-:W-:Y:S04]  /*0290*/  STS [R2+0x4], R13 ;  /* 0x0000040d02007388 */ /* 0x000fe80000000800 */
[----:B------:R-:W-:Y:S01]  /*02a0*/  @!P0 STG.E desc[UR8][R8.64+-0x8], R13 ;  /* 0xfffff80d08008986 */ /* 0x000fe2000c101908 */
[----:B------:R-:W-:Y:S06]  /*02b0*/  BAR.SYNC.DEFER_BLOCKING 0x0 ;  /* 0x0000000000007b1d */ /* 0x000fec0000010000 */
[----:B------:R-:W2:Y:S01]  /*02c0*/  LDG.E R12, desc[UR8][R4.64+-0x4] ;  /* 0xfffffc08040c7981 */ /* 0x000ea2000c1e1900 */
[----:B------:R-:W-:-:S03]  /*02d0*/  PLOP3.LUT P0, PT, P1, PT, PT, 0x80, 0x8 ;  /* 0x000000000008781c */ /* 0x000fc60000f0f070 */
[----:B------:R-:W2:Y:S02]  /*02e0*/  LDS R11, [R2] ;  /* 0x00000000020b7984 */ /* 0x000ea40000000800 */
[----:B--2---:R-:W-:-:S05]  /*02f0*/  IMAD R15, R3, R12, R11 ;  /* 0x0000000c030f7224 */ /* 0x004fca00078e020b */
[----:B------:R-:W-:Y:S04]  /*0300*/  STS [R2+0x4], R15 ;  /* 0x0000040f02007388 */ /* 0x000fe80000000800 */
[----:B------:R-:W-:Y:S01]  /*0310*/  @!P0 STG.E desc[UR8][R8.64+-0x4], R15 ;  /* 0xfffffc0f08008986 */ /* 0x000fe2000c101908 */
[----:B------:R-:W-:Y:S06]  /*0320*/  BAR.SYNC.DEFER_BLOCKING 0x0 ;  /* 0x0000000000007b1d */ /* 0x000fec0000010000 */
[----:B------:R-:W2:Y:S04]  /*0330*/  LDG.E R12, desc[UR8][R4.64] ;  /* 0x00000008040c7981 */ /* 0x000ea8000c1e1900 */
[----:B------:R-:W2:Y:S02]  /*0340*/  LDS R11, [R2] ;  /* 0x00000000020b7984 */ /* 0x000ea40000000800 */
[----:B--2---:R-:W-:-:S05]  /*0350*/  IMAD R13, R3, R12, R11 ;  /* 0x0000000c030d7224 */ /* 0x004fca00078e020b */
[----:B------:R-:W-:Y:S04]  /*0360*/  STS [R2+0x4], R13 ;  /* 0x0000040d02007388 */ /* 0x000fe80000000800 */
[----:B------:R-:W-:Y:S01]  /*0370*/  @!P0 STG.E desc[UR8][R8.64], R13 ;  /* 0x0000000d08008986 */ /* 0x000fe2000c101908 */
[----:B------:R-:W-:Y:S06]  /*0380*/  BAR.SYNC.DEFER_BLOCKING 0x0 ;  /* 0x0000000000007b1d */ /* 0x000fec0000010000 */
[----:B------:R1:W2:Y:S01]  /*0390*/  LDG.E R12, desc[UR8][R4.64+0x4] ;  /* 0x00000408040c7981 */ /* 0x0002a2000c1e1900 */
[----:B------:R-:W-:-:S03]  /*03a0*/  IADD3 R10, PT, PT, R10, 0x4, RZ ;  /* 0x000000040a0a7810 */ /* 0x000fc60007ffe0ff */
[----:B------:R-:W2:Y:S01]  /*03b0*/  LDS R11, [R2] ;  /* 0x00000000020b7984 */ /* 0x000ea20000000800 */
[----:B------:R-:W-:Y:S02]  /*03c0*/  ISETP.NE.AND P5, PT, R10, RZ, PT ;  /* 0x000000ff0a00720c */ /* 0x000fe40003fa5270 */
[----:B-1----:R-:W-:-:S05]  /*03d0*/  IADD3 R4, P3, PT, R4, 0x10, RZ ;  /* 0x0000001004047810 */ /* 0x002fca0007f7e0ff */
[----:B------:R-:W-:Y:S02]  /*03e0*/  IMAD.X R5, RZ, RZ, R5, P3 ;  /* 0x000000ffff057224 */ /* 0x000fe400018e0605 */
[----:B--2---:R-:W-:Y:S01]  /*03f0*/  IMAD R17, R3, R12, R11 ;  /* 0x0000000c03117224 */ /* 0x004fe200078e020b */
[----:B------:R-:W-:-:S04]  /*0400*/  IADD3 R11, P4, PT, R8, 0x10, RZ ;  /* 0x00000010080b7810 */ /* 0x000fc80007f9e0ff */
[----:B------:R2:W-:Y:S01]  /*0410*/  STS [R2+0x4], R17 ;  /* 0x0000041102007388 */ /* 0x0005e20000000800 */
[----:B------:R-:W-:-:S03]  /*0420*/  IMAD.X R12, RZ, RZ, R9, P4 ;  /* 0x000000ffff0c7224 */ /* 0x000fc600020e0609 */
[----:B------:R2:W-:Y:S01]  /*0430*/  @!P0 STG.E desc[UR8][R8.64+0x4], R17 ;  /* 0x0000041108008986 */ /* 0x0005e2000c101908 */
[----:B------:R-:W-:Y:S06]  /*0440*/  BAR.SYNC.DEFER_BLOCKING 0x0 ;  /* 0x0000000000007b1d */ /* 0x000fec0000010000 */
[----:B------:R-:W-:Y:S05]  /*0450*/  @P5 BRA `(.L_x_1) ;  /* 0xfffffffc00785947 */ /* 0x000fea000383ffff */
.L_x_0:
[----:B------:R-:W-:Y:S05]  /*0460*/  @!P2 EXIT ;  /* 0x000000000000a94d */ /* 0x000fea0003800000 */
[----:B-1----:R-:W1:Y:S01]  /*0470*/  LDC.64 R4, c[0x0][0x390] ;  /* 0x0000e400ff047b82 */ /* 0x002e620000000a00 */
[----:B------:R-:W-:-:S07]  /*0480*/  IMAD.MOV R6, RZ, RZ, -R6 ;  /* 0x000000ffff067224 */ /* 0x000fce00078e0a06 */
[----:B--2---:R-:W2:Y:S01]  /*0490*/  LDC.64 R8, c[0x0][0x380] ;  /* 0x0000e000ff087b82 */ /* 0x004ea20000000a00 */
[----:B-1----:R-:W-:-:S04]  /*04a0*/  IMAD.WIDE.U32 R4, R7, 0x4, R4 ;  /* 0x0000000407047825 */ /* 0x002fc800078e0004 */
[----:B------:R-:W-:Y:S01]  /*04b0*/  IMAD.MOV.U32 R11, RZ, RZ, R5 ;  /* 0x000000ffff0b7224 */ /* 0x000fe200078e0005 */
[----:B------:R-:W-:Y:S01]  /*04c0*/  MOV R10, R4 ;  /* 0x00000004000a7202 */ /* 0x000fe20000000f00 */
[----:B--2---:R-:W-:-:S07]  /*04d0*/  IMAD.WIDE.U32 R8, R7, 0x4, R8 ;  /* 0x0000000407087825 */ /* 0x004fce00078e0008 */
.L_x_2:
[----:B-1----:R-:W-:Y:S01]  /*04e0*/  MOV R4, R8 ;  /* 0x0000000800047202 */ /* 0x002fe20000000f00 */
[----:B------:R-:W-:Y:S01]  /*04f0*/  IMAD.MOV.U32 R5, RZ, RZ, R9 ;  /* 0x000000ffff057224 */ /* 0x000fe200078e0009 */
[----:B------:R-:W1:Y:S04]  /*0500*/  LDS R7, [R2] ;  /* 0x0000000002077984 */ /* 0x000e680000000800 */
[----:B------:R2:W1:Y:S01]  /*0510*/  LDG.E R4, desc[UR8][R4.64] ;  /* 0x0000000804047981 */ /* 0x000462000c1e1900 */
[----:B------:R-:W-:Y:S02]  /*0520*/  ISETP.NE.AND P0, PT, R0, 0xf, PT ;  /* 0x0000000f0000780c */ /* 0x000fe40003f05270 */
[----:B------:R-:W-:Y:S02]  /*0530*/  IADD3 R6, PT, PT, R6, 0x1, RZ ;  /* 0x0000000106067810 */ /* 0x000fe40007ffe0ff */
[----:B------:R-:W-:-:S02]  /*0540*/  IADD3 R8, P1, PT, R8, 0x4, RZ ;  /* 0x0000000408087810 */ /* 0x000fc40007f3e0ff */
[----:B------:R-:W-:-:S03]  /*0550*/  ISETP.NE.AND P2, PT, R6, RZ, PT ;  /* 0x000000ff0600720c */ /* 0x000fc60003f45270 */
[----:B------:R-:W-:-:S04]  /*0560*/  IMAD.X R9, RZ, RZ, R9, P1 ;  /* 0x000000ffff097224 */ /* 0x000fc800008e0609 */
[----:B--2---:R-:W-:Y:S02]  /*0570*/  @!P0 IMAD.MOV.U32 R5, RZ, RZ, R11 ;  /* 0x000000ffff058224 */ /* 0x004fe400078e000b */
[----:B-1---5:R-:W-:Y:S01]  /*0580*/  IMAD R7, R3, R4, R7 ;  /* 0x0000000403077224 */ /* 0x022fe200078e0207 */
[----:B------:R-:W-:-:S04]  /*0590*/  @!P0 MOV R4, R10 ;  /* 0x0000000a00048202 */ /* 0x000fc80000000f00 */
[----:B------:R1:W-:Y:S04]  /*05a0*/  STS [R2+0x4], R7 ;  /* 0x0000040702007388 */ /* 0x0003e80000000800 */
[----:B------:R1:W-:Y:S01]  /*05b0*/  @!P0 STG.E desc[UR8][R4.64], R7 ;  /* 0x0000000704008986 */ /* 0x0003e2000c101908 */
[----:B------:R-:W-:Y:S01]  /*05c0*/  BAR.SYNC.DEFER_BLOCKING 0x0 ;  /* 0x0000000000007b1d */ /* 0x000fe20000010000 */
[----:B------:R-:W-:-:S04]  /*05d0*/  IADD3 R10, P0, PT, R10, 0x4, RZ ;  /* 0x000000040a0a7810 */ /* 0x000fc80007f1e0ff */
[----:B------:R-:W-:Y:S01]  /*05e0*/  IADD3.X R11, PT, PT, RZ, R11, RZ, P0, !PT ;  /* 0x0000000bff0b7210 */ /* 0x000fe200007fe4ff */
[----:B------:R-:W-:Y:S08]  /*05f0*/  @P2 BRA `(.L_x_2) ;  /* 0xfffffffc00b82947 */ /* 0x000ff0000383ffff */
[----:B------:R-:W-:Y:S05]  /*0600*/  EXIT ;  /* 0x000000000000794d */ /* 0x000fea0003800000 */
.L_x_3:
[----:B------:R-:W-:-:S00]  /*0610*/  BRA `(.L_x_3) ;  /* 0xfffffffc00fc7947 */ /* 0x000fc0000383ffff */
[----:B------:R-:W-:-:S00]  /*0620*/  NOP ;  /* 0x0000000000007918 */ /* 0x000fc00000000000 */
        /* <DEDUP_REMOVED lines=13> */
.L_x_4:


//--------------------- .nv.shared._Z3firPiS_S_ii --------------------------
	.section	.nv.shared._Z3firPiS_S_ii,"aw",@nobits
	.sectionflags	@""
	.align	4
.nv.shared._Z3firPiS_S_ii:
	.zero		1092


//--------------------- .nv.shared.reserved.0     --------------------------
	.section	.nv.shared.reserved.0,"aw",@nobits
	.weak		__nv_reservedSMEM_offset_0_alias
	.size		__nv_reservedSMEM_offset_0_alias, 0, 64
	.other		__nv_reservedSMEM_offset_0_alias,@"STO_CUDA_RESERVED_SHARED STV_DEFAULT"
__nv_reservedSMEM_offset_0_alias:
	.zero		0
	.zero		64


//--------------------- .nv.constant0._Z3firPiS_S_ii --------------------------
	.section	.nv.constant0._Z3firPiS_S_ii,"a",@progbits
	.sectionflags	@""
	.align	4
.nv.constant0._Z3firPiS_S_ii:
	.zero		928


//--------------------- SYMBOLS --------------------------

	.type		.nv.reservedSmem.offset0,@object
	.size		.nv.reservedSmem.offset0,0x4
	.type		.nv.reservedSmem.cap,@object
	.size		.nv.reservedSmem.cap,0x4
